//
// Generated by NVIDIA NVVM Compiler
//
// Compiler Build ID: CL-36424714
// Cuda compilation tools, release 13.0, V13.0.88
// Based on NVVM 20.0.0
//

.version 9.0
.target sm_100
.address_size 64

	// .globl	_Z8mykernelPfPKfii

.visible .entry _Z8mykernelPfPKfii(
	.param .u64 .ptr .align 1 _Z8mykernelPfPKfii_param_0,
	.param .u64 .ptr .align 1 _Z8mykernelPfPKfii_param_1,
	.param .u32 _Z8mykernelPfPKfii_param_2,
	.param .u32 _Z8mykernelPfPKfii_param_3
)
{
	.reg .pred 	%p<12>;
	.reg .b32 	%r<52>;
	.reg .b32 	%f<112>;
	.reg .b64 	%rd<42>;

	ld.param.u64 	%rd10, [_Z8mykernelPfPKfii_param_0];
	ld.param.u64 	%rd11, [_Z8mykernelPfPKfii_param_1];
	ld.param.u32 	%r25, [_Z8mykernelPfPKfii_param_2];
	ld.param.u32 	%r27, [_Z8mykernelPfPKfii_param_3];
	cvta.to.global.u64 	%rd1, %rd11;
	cvta.to.global.u64 	%rd2, %rd10;
	mov.u32 	%r28, %tid.x;
	mov.u32 	%r29, %ctaid.x;
	mov.u32 	%r30, %ntid.x;
	mad.lo.s32 	%r1, %r29, %r30, %r28;
	mov.u32 	%r31, %tid.y;
	mov.u32 	%r32, %ctaid.y;
	mov.u32 	%r33, %ntid.y;
	mad.lo.s32 	%r34, %r32, %r33, %r31;
	max.s32 	%r35, %r1, %r34;
	setp.ge.s32 	%p1, %r35, %r27;
	@%p1 bra 	$L__BB0_16;
	setp.lt.s32 	%p2, %r1, %r34;
	@%p2 bra 	$L__BB0_17;
	setp.lt.s32 	%p3, %r25, 1;
	mov.f32 	%f111, 0f00000000;
	@%p3 bra 	$L__BB0_15;
	mul.lo.s32 	%r3, %r25, %r1;
	mul.lo.s32 	%r4, %r25, %r34;
	and.b32  	%r5, %r25, 15;
	setp.lt.u32 	%p4, %r25, 16;
	mov.f32 	%f111, 0f00000000;
	mov.b32 	%r47, 0;
	@%p4 bra 	$L__BB0_6;
	and.b32  	%r47, %r25, 2147483632;
	neg.s32 	%r46, %r47;
	add.s64 	%rd3, %rd1, 32;
	mul.wide.u32 	%rd12, %r4, 4;
	add.s64 	%rd40, %rd3, %rd12;
	mov.f32 	%f111, 0f00000000;
	mov.u32 	%r45, %r3;
$L__BB0_5:
	.pragma "nounroll";
	mul.wide.s32 	%rd13, %r45, 4;
	add.s64 	%rd14, %rd3, %rd13;
	ld.global.f32 	%f18, [%rd14+-32];
	ld.global.f32 	%f19, [%rd40+-32];
	fma.rn.f32 	%f20, %f18, %f19, %f111;
	ld.global.f32 	%f21, [%rd14+-28];
	ld.global.f32 	%f22, [%rd40+-28];
	fma.rn.f32 	%f23, %f21, %f22, %f20;
	ld.global.f32 	%f24, [%rd14+-24];
	ld.global.f32 	%f25, [%rd40+-24];
	fma.rn.f32 	%f26, %f24, %f25, %f23;
	ld.global.f32 	%f27, [%rd14+-20];
	ld.global.f32 	%f28, [%rd40+-20];
	fma.rn.f32 	%f29, %f27, %f28, %f26;
	ld.global.f32 	%f30, [%rd14+-16];
	ld.global.f32 	%f31, [%rd40+-16];
	fma.rn.f32 	%f32, %f30, %f31, %f29;
	ld.global.f32 	%f33, [%rd14+-12];
	ld.global.f32 	%f34, [%rd40+-12];
	fma.rn.f32 	%f35, %f33, %f34, %f32;
	ld.global.f32 	%f36, [%rd14+-8];
	ld.global.f32 	%f37, [%rd40+-8];
	fma.rn.f32 	%f38, %f36, %f37, %f35;
	ld.global.f32 	%f39, [%rd14+-4];
	ld.global.f32 	%f40, [%rd40+-4];
	fma.rn.f32 	%f41, %f39, %f40, %f38;
	ld.global.f32 	%f42, [%rd14];
	ld.global.f32 	%f43, [%rd40];
	fma.rn.f32 	%f44, %f42, %f43, %f41;
	ld.global.f32 	%f45, [%rd14+4];
	ld.global.f32 	%f46, [%rd40+4];
	fma.rn.f32 	%f47, %f45, %f46, %f44;
	ld.global.f32 	%f48, [%rd14+8];
	ld.global.f32 	%f49, [%rd40+8];
	fma.rn.f32 	%f50, %f48, %f49, %f47;
	ld.global.f32 	%f51, [%rd14+12];
	ld.global.f32 	%f52, [%rd40+12];
	fma.rn.f32 	%f53, %f51, %f52, %f50;
	ld.global.f32 	%f54, [%rd14+16];
	ld.global.f32 	%f55, [%rd40+16];
	fma.rn.f32 	%f56, %f54, %f55, %f53;
	ld.global.f32 	%f57, [%rd14+20];
	ld.global.f32 	%f58, [%rd40+20];
	fma.rn.f32 	%f59, %f57, %f58, %f56;
	ld.global.f32 	%f60, [%rd14+24];
	ld.global.f32 	%f61, [%rd40+24];
	fma.rn.f32 	%f62, %f60, %f61, %f59;
	ld.global.f32 	%f63, [%rd14+28];
	ld.global.f32 	%f64, [%rd40+28];
	fma.rn.f32 	%f111, %f63, %f64, %f62;
	add.s32 	%r46, %r46, 16;
	add.s32 	%r45, %r45, 16;
	add.s64 	%rd40, %rd40, 64;
	setp.ne.s32 	%p5, %r46, 0;
	@%p5 bra 	$L__BB0_5;
$L__BB0_6:
	setp.eq.s32 	%p6, %r5, 0;
	@%p6 bra 	$L__BB0_15;
	and.b32  	%r13, %r25, 7;
	setp.lt.u32 	%p7, %r5, 8;
	@%p7 bra 	$L__BB0_9;
	add.s32 	%r37, %r47, %r3;
	mul.wide.s32 	%rd15, %r37, 4;
	add.s64 	%rd16, %rd1, %rd15;
	ld.global.f32 	%f66, [%rd16];
	add.s32 	%r38, %r47, %r4;
	mul.wide.u32 	%rd17, %r38, 4;
	add.s64 	%rd18, %rd1, %rd17;
	ld.global.f32 	%f67, [%rd18];
	fma.rn.f32 	%f68, %f66, %f67, %f111;
	ld.global.f32 	%f69, [%rd16+4];
	cvt.u64.u32 	%rd19, %r4;
	cvt.u64.u32 	%rd20, %r47;
	add.s64 	%rd21, %rd20, %rd19;
	shl.b64 	%rd22, %rd21, 2;
	add.s64 	%rd23, %rd1, %rd22;
	ld.global.f32 	%f70, [%rd23+4];
	fma.rn.f32 	%f71, %f69, %f70, %f68;
	ld.global.f32 	%f72, [%rd16+8];
	ld.global.f32 	%f73, [%rd23+8];
	fma.rn.f32 	%f74, %f72, %f73, %f71;
	ld.global.f32 	%f75, [%rd16+12];
	ld.global.f32 	%f76, [%rd23+12];
	fma.rn.f32 	%f77, %f75, %f76, %f74;
	ld.global.f32 	%f78, [%rd16+16];
	ld.global.f32 	%f79, [%rd23+16];
	fma.rn.f32 	%f80, %f78, %f79, %f77;
	ld.global.f32 	%f81, [%rd16+20];
	ld.global.f32 	%f82, [%rd23+20];
	fma.rn.f32 	%f83, %f81, %f82, %f80;
	ld.global.f32 	%f84, [%rd16+24];
	ld.global.f32 	%f85, [%rd23+24];
	fma.rn.f32 	%f86, %f84, %f85, %f83;
	ld.global.f32 	%f87, [%rd16+28];
	ld.global.f32 	%f88, [%rd23+28];
	fma.rn.f32 	%f111, %f87, %f88, %f86;
	add.s32 	%r47, %r47, 8;
$L__BB0_9:
	setp.eq.s32 	%p8, %r13, 0;
	@%p8 bra 	$L__BB0_15;
	and.b32  	%r16, %r25, 3;
	setp.lt.u32 	%p9, %r13, 4;
	@%p9 bra 	$L__BB0_12;
	add.s32 	%r39, %r47, %r3;
	mul.wide.s32 	%rd24, %r39, 4;
	add.s64 	%rd25, %rd1, %rd24;
	ld.global.f32 	%f90, [%rd25];
	add.s32 	%r40, %r47, %r4;
	mul.wide.u32 	%rd26, %r40, 4;
	add.s64 	%rd27, %rd1, %rd26;
	ld.global.f32 	%f91, [%rd27];
	fma.rn.f32 	%f92, %f90, %f91, %f111;
	ld.global.f32 	%f93, [%rd25+4];
	cvt.u64.u32 	%rd28, %r4;
	cvt.u64.u32 	%rd29, %r47;
	add.s64 	%rd30, %rd29, %rd28;
	shl.b64 	%rd31, %rd30, 2;
	add.s64 	%rd32, %rd1, %rd31;
	ld.global.f32 	%f94, [%rd32+4];
	fma.rn.f32 	%f95, %f93, %f94, %f92;
	ld.global.f32 	%f96, [%rd25+8];
	ld.global.f32 	%f97, [%rd32+8];
	fma.rn.f32 	%f98, %f96, %f97, %f95;
	ld.global.f32 	%f99, [%rd25+12];
	ld.global.f32 	%f100, [%rd32+12];
	fma.rn.f32 	%f111, %f99, %f100, %f98;
	add.s32 	%r47, %r47, 4;
$L__BB0_12:
	setp.eq.s32 	%p10, %r16, 0;
	@%p10 bra 	$L__BB0_15;
	add.s32 	%r41, %r47, %r4;
	mul.wide.u32 	%rd33, %r41, 4;
	add.s64 	%rd41, %rd1, %rd33;
	add.s32 	%r51, %r47, %r3;
	neg.s32 	%r50, %r16;
$L__BB0_14:
	.pragma "nounroll";
	mul.wide.s32 	%rd34, %r51, 4;
	add.s64 	%rd35, %rd1, %rd34;
	ld.global.f32 	%f101, [%rd35];
	ld.global.f32 	%f102, [%rd41];
	fma.rn.f32 	%f111, %f101, %f102, %f111;
	add.s64 	%rd41, %rd41, 4;
	add.s32 	%r51, %r51, 1;
	add.s32 	%r50, %r50, 1;
	setp.ne.s32 	%p11, %r50, 0;
	@%p11 bra 	$L__BB0_14;
$L__BB0_15:
	mad.lo.s32 	%r42, %r27, %r34, %r1;
	mul.wide.u32 	%rd36, %r42, 4;
	add.s64 	%rd37, %rd2, %rd36;
	st.global.f32 	[%rd37], %f111;
$L__BB0_16:
	ret;
$L__BB0_17:
	mad.lo.s32 	%r43, %r27, %r34, %r1;
	mul.wide.s32 	%rd38, %r43, 4;
	add.s64 	%rd39, %rd2, %rd38;
	mov.b32 	%r44, 0;
	st.global.u32 	[%rd39], %r44;
	bra.uni 	$L__BB0_16;

}


// ===== COMPILED SASS (sm_100) =====

	.target	sm_100

	.elftype	@"ET_EXEC"


//--------------------- .note.nv.tkinfo           --------------------------
	.section	.note.nv.tkinfo,"",@"SHT_NOTE"
	.sectionflags	@"SHF_NOTE_NV_TKINFO"
	.tkinfo
        /*0018*/ 	.word	0x00000002
        /*0030*/ 	.string	""
        /*0030*/ 	.string	"ptxas"
        /*0030*/ 	.string	"Cuda compilation tools, release 13.0, V13.0.88"
        /*0030*/ 	.string	"Build cuda_13.0.r13.0/compiler.36424714_0"
        /*0030*/ 	.string	"-arch sm_100 -m 64 "



//--------------------- .note.nv.cuinfo           --------------------------
	.section	.note.nv.cuinfo,"",@"SHT_NOTE"
	.sectionflags	@"SHF_NOTE_NV_CUINFO"
        /*0018*/ 	.short	0x0002
        /*001a*/ 	.short	0x0064
        /*001c*/ 	.short	0x0082
	.zero		2


//--------------------- .nv.info                  --------------------------
	.section	.nv.info,"",@"SHT_CUDA_INFO"
	.align	4


	//----- nvinfo : EIATTR_REGCOUNT
	.align		4
        /*0000*/ 	.byte	0x04, 0x2f
        /*0002*/ 	.short	(.L_1 - .L_0)
	.align		4
.L_0:
        /*0004*/ 	.word	index@(_Z8mykernelPfPKfii)
        /*0008*/ 	.word	0x00000020


	//----- nvinfo : EIATTR_FRAME_SIZE
	.align		4
.L_1:
        /*000c*/ 	.byte	0x04, 0x11
        /*000e*/ 	.short	(.L_3 - .L_2)
	.align		4
.L_2:
        /*0010*/ 	.word	index@(_Z8mykernelPfPKfii)
        /*0014*/ 	.word	0x00000000


	//----- nvinfo : EIATTR_MIN_STACK_SIZE
	.align		4
.L_3:
        /*0018*/ 	.byte	0x04, 0x12
        /*001a*/ 	.short	(.L_5 - .L_4)
	.align		4
.L_4:
        /*001c*/ 	.word	index@(_Z8mykernelPfPKfii)
        /*0020*/ 	.word	0x00000000
.L_5:


//--------------------- .nv.compat                --------------------------
	.section	.nv.compat,"",@"SHT_CUDA_COMPAT_INFO"
	.align	4
        /*0000*/ 	.byte	0x02, 0x09, 0x00, 0x00, 0x02, 0x02, 0x01, 0x00, 0x02, 0x05, 0x05, 0x00, 0x03, 0x07, 0x01, 0x01
        /*0010*/ 	.byte	0x02, 0x03, 0x00, 0x00, 0x02, 0x06, 0x01, 0x00, 0x04, 0x0b, 0x08, 0x00, 0x09, 0x00, 0x00, 0x00
        /*0020*/ 	.byte	0x00, 0x00, 0x00, 0x00


//--------------------- .nv.info._Z8mykernelPfPKfii --------------------------
	.section	.nv.info._Z8mykernelPfPKfii,"",@"SHT_CUDA_INFO"
	.sectionflags	@""
	.align	4


	//----- nvinfo : EIATTR_CUDA_API_VERSION
	.align		4
        /*0000*/ 	.byte	0x04, 0x37
        /*0002*/ 	.short	(.L_7 - .L_6)
.L_6:
        /*0004*/ 	.word	0x00000082


	//----- nvinfo : EIATTR_KPARAM_INFO
	.align		4
.L_7:
        /*0008*/ 	.byte	0x04, 0x17
        /*000a*/ 	.short	(.L_9 - .L_8)
.L_8:
        /*000c*/ 	.word	0x00000000
        /*0010*/ 	.short	0x0003
        /*0012*/ 	.short	0x0014
        /*0014*/ 	.byte	0x00, 0xf0, 0x11, 0x00


	//----- nvinfo : EIATTR_KPARAM_INFO
	.align		4
.L_9:
        /*0018*/ 	.byte	0x04, 0x17
        /*001a*/ 	.short	(.L_11 - .L_10)
.L_10:
        /*001c*/ 	.word	0x00000000
        /*0020*/ 	.short	0x0002
        /*0022*/ 	.short	0x0010
        /*0024*/ 	.byte	0x00, 0xf0, 0x11, 0x00


	//----- nvinfo : EIATTR_KPARAM_INFO
	.align		4
.L_11:
        /*0028*/ 	.byte	0x04, 0x17
        /*002a*/ 	.short	(.L_13 - .L_12)
.L_12:
        /*002c*/ 	.word	0x00000000
        /*0030*/ 	.short	0x0001
        /*0032*/ 	.short	0x0008
        /*0034*/ 	.byte	0x00, 0xf5, 0x21, 0x00


	//----- nvinfo : EIATTR_KPARAM_INFO
	.align		4
.L_13:
        /*0038*/ 	.byte	0x04, 0x17
        /*003a*/ 	.short	(.L_15 - .L_14)
.L_14:
        /*003c*/ 	.word	0x00000000
        /*0040*/ 	.short	0x0000
        /*0042*/ 	.short	0x0000
        /*0044*/ 	.byte	0x00, 0xf5, 0x21, 0x00


	//----- nvinfo : EIATTR_SPARSE_MMA_MASK
	.align		4
.L_15:
        /*0048*/ 	.byte	0x03, 0x50
        /*004a*/ 	.short	0x0000


	//----- nvinfo : EIATTR_MAXREG_COUNT
	.align		4
        /*004c*/ 	.byte	0x03, 0x1b
        /*004e*/ 	.short	0x00ff


	//----- nvinfo : EIATTR_MERCURY_ISA_VERSION
	.align		4
        /*0050*/ 	.byte	0x03, 0x5f
        /*0052*/ 	.short	0x0101


	//----- nvinfo : EIATTR_VRC_CTA_INIT_COUNT
	.align		4
        /*0054*/ 	.byte	0x02, 0x4a
	.zero		1
	.zero		1


	//----- nvinfo : EIATTR_EXIT_INSTR_OFFSETS
	.align		4
        /*0058*/ 	.byte	0x04, 0x1c
        /*005a*/ 	.short	(.L_17 - .L_16)


	//   ....[0]....
.L_16:
        /*005c*/ 	.word	0x000000c0


	//   ....[1]....
        /*0060*/ 	.word	0x00000b90


	//   ....[2]....
        /*0064*/ 	.word	0x00000be0


	//----- nvinfo : EIATTR_CRS_STACK_SIZE
	.align		4
.L_17:
        /*0068*/ 	.byte	0x04, 0x1e
        /*006a*/ 	.short	(.L_19 - .L_18)
.L_18:
        /*006c*/ 	.word	0x00000000


	//----- nvinfo : EIATTR_CBANK_PARAM_SIZE
	.align		4
.L_19:
        /*0070*/ 	.byte	0x03, 0x19
        /*0072*/ 	.short	0x0018


	//----- nvinfo : EIATTR_PARAM_CBANK
	.align		4
        /*0074*/ 	.byte	0x04, 0x0a
        /*0076*/ 	.short	(.L_21 - .L_20)
	.align		4
.L_20:
        /*0078*/ 	.word	index@(.nv.constant0._Z8mykernelPfPKfii)
        /*007c*/ 	.short	0x0380
        /*007e*/ 	.short	0x0018


	//----- nvinfo : EIATTR_SW_WAR
	.align		4
.L_21:
        /*0080*/ 	.byte	0x04, 0x36
        /*0082*/ 	.short	(.L_23 - .L_22)
.L_22:
        /*0084*/ 	.word	0x00000008
.L_23:


//--------------------- .nv.callgraph             --------------------------
	.section	.nv.callgraph,"",@"SHT_CUDA_CALLGRAPH"
	.align	4
	.sectionentsize	8
	.align		4
        /*0000*/ 	.word	0x00000000
	.align		4
        /*0004*/ 	.word	0xffffffff
	.align		4
        /*0008*/ 	.word	0x00000000
	.align		4
        /*000c*/ 	.word	0xfffffffe
	.align		4
        /*0010*/ 	.word	0x00000000
	.align		4
        /*0014*/ 	.word	0xfffffffd
	.align		4
        /*0018*/ 	.word	0x00000000
	.align		4
        /*001c*/ 	.word	0xfffffffc


//--------------------- .text._Z8mykernelPfPKfii  --------------------------
	.section	.text._Z8mykernelPfPKfii,"ax",@progbits
	.align	128
        .global         _Z8mykernelPfPKfii
        .type           _Z8mykernelPfPKfii,@function
        .size           _Z8mykernelPfPKfii,(.L_x_8 - _Z8mykernelPfPKfii)
        .other          _Z8mykernelPfPKfii,@"STO_CUDA_ENTRY STV_DEFAULT"
_Z8mykernelPfPKfii:
.text._Z8mykernelPfPKfii:
[----:B------:R-:W-:Y:S01]  /*0000*/  LDC R1, c[0x0][0x37c] ;  /* 0x0000df00ff017b82 */ /* 0x000fe20000000800 */
[----:B------:R-:W0:Y:S07]  /*0010*/  S2R R0, SR_TID.X ;  /* 0x0000000000007919 */ /* 0x000e2e0000002100 */
[----:B------:R-:W0:Y:S01]  /*0020*/  LDC R3, c[0x0][0x360] ;  /* 0x0000d800ff037b82 */ /* 0x000e220000000800 */
[----:B------:R-:W1:Y:S01]  /*0030*/  LDCU UR9, c[0x0][0x394] ;  /* 0x00007280ff0977ac */ /* 0x000e620008000800 */
[----:B------:R-:W2:Y:S06]  /*0040*/  S2R R9, SR_TID.Y ;  /* 0x0000000000097919 */ /* 0x000eac0000002200 */
[----:B------:R-:W0:Y:S08]  /*0050*/  S2UR UR4, SR_CTAID.X ;  /* 0x00000000000479c3 */ /* 0x000e300000002500 */
[----:B------:R-:W2:Y:S08]  /*0060*/  S2UR UR5, SR_CTAID.Y ;  /* 0x00000000000579c3 */ /* 0x000eb00000002600 */
[----:B------:R-:W2:Y:S01]  /*0070*/  LDC R2, c[0x0][0x364] ;  /* 0x0000d900ff027b82 */ /* 0x000ea20000000800 */
[----:B0-----:R-:W-:-:S02]  /*0080*/  IMAD R0, R3, UR4, R0 ;  /* 0x0000000403007c24 */ /* 0x001fc4000f8e0200 */
[----:B--2---:R-:W-:-:S05]  /*0090*/  IMAD R9, R2, UR5, R9 ;  /* 0x0000000502097c24 */ /* 0x004fca000f8e0209 */
[----:B------:R-:W-:-:S04]  /*00a0*/  VIMNMX R2, PT, PT, R0, R9, !PT ;  /* 0x0000000900027248 */ /* 0x000fc80007fe0100 */
[----:B-1----:R-:W-:-:S13]  /*00b0*/  ISETP.GE.AND P0, PT, R2, UR9, PT ;  /* 0x0000000902007c0c */ /* 0x002fda000bf06270 */
[----:B------:R-:W-:Y:S05]  /*00c0*/  @P0 EXIT ;  /* 0x000000000000094d */ /* 0x000fea0003800000 */
[----:B------:R-:W-:Y:S01]  /*00d0*/  ISETP.GE.AND P0, PT, R0, R9, PT ;  /* 0x000000090000720c */ /* 0x000fe20003f06270 */
[----:B------:R-:W0:-:S12]  /*00e0*/  LDCU.64 UR10, c[0x0][0x358] ;  /* 0x00006b00ff0a77ac */ /* 0x000e180008000a00 */
[----:B------:R-:W-:Y:S05]  /*00f0*/  @!P0 BRA `(.L_x_0) ;  /* 0x0000000800a88947 */ /* 0x000fea0003800000 */
[----:B------:R-:W1:Y:S01]  /*0100*/  LDCU UR6, c[0x0][0x390] ;  /* 0x00007200ff0677ac */ /* 0x000e620008000800 */
[----:B------:R-:W-:Y:S01]  /*0110*/  HFMA2 R10, -RZ, RZ, 0, 0 ;  /* 0x00000000ff0a7431 */ /* 0x000fe200000001ff */
[----:B-1----:R-:W-:-:S09]  /*0120*/  UISETP.GE.AND UP0, UPT, UR6, 0x1, UPT ;  /* 0x000000010600788c */ /* 0x002fd2000bf06270 */
[----:B------:R-:W-:Y:S05]  /*0130*/  BRA.U !UP0, `(.L_x_1) ;  /* 0x0000000908847547 */ /* 0x000fea000b800000 */
[----:B------:R-:W-:Y:S02]  /*0140*/  UISETP.GE.U32.AND UP1, UPT, UR6, 0x10, UPT ;  /* 0x000000100600788c */ /* 0x000fe4000bf26070 */
[----:B------:R-:W-:Y:S01]  /*0150*/  IMAD R8, R0, UR6, RZ ;  /* 0x0000000600087c24 */ /* 0x000fe2000f8e02ff */
[----:B------:R-:W-:Y:S02]  /*0160*/  ULOP3.LUT UR7, UR6, 0xf, URZ, 0xc0, !UPT ;  /* 0x0000000f06077892 */ /* 0x000fe4000f8ec0ff */
[----:B------:R-:W-:Y:S01]  /*0170*/  IMAD R13, R9, UR6, RZ ;  /* 0x00000006090d7c24 */ /* 0x000fe2000f8e02ff */
[----:B------:R-:W-:Y:S01]  /*0180*/  MOV R10, RZ ;  /* 0x000000ff000a7202 */ /* 0x000fe20000000f00 */
[----:B------:R-:W-:Y:S01]  /*0190*/  UMOV UR4, URZ ;  /* 0x000000ff00047c82 */ /* 0x000fe20008000000 */
[----:B------:R-:W-:Y:S01]  /*01a0*/  UISETP.NE.AND UP0, UPT, UR7, URZ, UPT ;  /* 0x000000ff0700728c */ /* 0x000fe2000bf05270 */
[----:B------:R-:W-:Y:S10]  /*01b0*/  BRA.U !UP1, `(.L_x_2) ;  /* 0x0000000509047547 */ /* 0x000ff4000b800000 */
[----:B------:R-:W1:Y:S01]  /*01c0*/  LDCU.64 UR4, c[0x0][0x388] ;  /* 0x00007100ff0477ac */ /* 0x000e620008000a00 */
[----:B------:R-:W-:Y:S02]  /*01d0*/  MOV R10, RZ ;  /* 0x000000ff000a7202 */ /* 0x000fe40000000f00 */
[----:B------:R-:W-:Y:S01]  /*01e0*/  MOV R11, R8 ;  /* 0x00000008000b7202 */ /* 0x000fe20000000f00 */
[----:B-1----:R-:W-:-:S04]  /*01f0*/  UIADD3 UR4, UP1, UPT, UR4, 0x20, URZ ;  /* 0x0000002004047890 */ /* 0x002fc8000ff3e0ff */
[----:B------:R-:W-:Y:S02]  /*0200*/  UIADD3.X UR5, UPT, UPT, URZ, UR5, URZ, UP1, !UPT ;  /* 0x00000005ff057290 */ /* 0x000fe40008ffe4ff */
[----:B------:R-:W-:Y:S01]  /*0210*/  MOV R2, UR4 ;  /* 0x0000000400027c02 */ /* 0x000fe20008000f00 */
[----:B------:R-:W-:-:S03]  /*0220*/  ULOP3.LUT UR4, UR6, 0x7ffffff0, URZ, 0xc0, !UPT ;  /* 0x7ffffff006047892 */ /* 0x000fc6000f8ec0ff */
[----:B------:R-:W-:Y:S01]  /*0230*/  MOV R3, UR5 ;  /* 0x0000000500037c02 */ /* 0x000fe20008000f00 */
[----:B------:R-:W-:Y:S02]  /*0240*/  UIADD3 UR5, UPT, UPT, -UR4, URZ, URZ ;  /* 0x000000ff04057290 */ /* 0x000fe4000fffe1ff */
[----:B------:R-:W-:-:S10]  /*0250*/  IMAD.WIDE.U32 R4, R13, 0x4, R2 ;  /* 0x000000040d047825 */ /* 0x000fd400078e0002 */
.L_x_3:
[----:B------:R-:W-:Y:S01]  /*0260*/  IMAD.WIDE R6, R11, 0x4, R2 ;  /* 0x000000040b067825 */ /* 0x000fe200078e0202 */
[----:B0-----:R-:W2:Y:S04]  /*0270*/  LDG.E R12, desc[UR10][R4.64+-0x20] ;  /* 0xffffe00a040c7981 */ /* 0x001ea8000c1e1900 */
[----:B------:R-:W2:Y:S04]  /*0280*/  LDG.E R15, desc[UR10][R6.64+-0x20] ;  /* 0xffffe00a060f7981 */ /* 0x000ea8000c1e1900 */
[----:B------:R-:W3:Y:S04]  /*0290*/  LDG.E R24, desc[UR10][R4.64+-0x1c] ;  /* 0xffffe40a04187981 */ /* 0x000ee8000c1e1900 */
[----:B------:R-:W3:Y:S04]  /*02a0*/  LDG.E R27, desc[UR10][R6.64+-0x1c] ;  /* 0xffffe40a061b7981 */ /* 0x000ee8000c1e1900 */
[----:B------:R-:W4:Y:S04]  /*02b0*/  LDG.E R21, desc[UR10][R4.64+-0x18] ;  /* 0xffffe80a04157981 */ /* 0x000f28000c1e1900 */
[----:B------:R-:W4:Y:S04]  /*02c0*/  LDG.E R16, desc[UR10][R6.64+-0x18] ;  /* 0xffffe80a06107981 */ /* 0x000f28000c1e1900 */
[----:B------:R-:W5:Y:S04]  /*02d0*/  LDG.E R18, desc[UR10][R4.64+-0x14] ;  /* 0xffffec0a04127981 */ /* 0x000f68000c1e1900 */
[----:B------:R-:W5:Y:S04]  /*02e0*/  LDG.E R23, desc[UR10][R6.64+-0x14] ;  /* 0xffffec0a06177981 */ /* 0x000f68000c1e1900 */
[----:B------:R-:W5:Y:S04]  /*02f0*/  LDG.E R20, desc[UR10][R4.64+-0x10] ;  /* 0xfffff00a04147981 */ /* 0x000f68000c1e1900 */
[----:B------:R-:W5:Y:S04]  /*0300*/  LDG.E R25, desc[UR10][R6.64+-0x10] ;  /* 0xfffff00a06197981 */ /* 0x000f68000c1e1900 */
[----:B------:R-:W5:Y:S04]  /*0310*/  LDG.E R14, desc[UR10][R4.64+-0xc] ;  /* 0xfffff40a040e7981 */ /* 0x000f68000c1e1900 */
[----:B------:R-:W5:Y:S04]  /*0320*/  LDG.E R19, desc[UR10][R6.64+-0xc] ;  /* 0xfffff40a06137981 */ /* 0x000f68000c1e1900 */
[----:B------:R-:W5:Y:S04]  /*0330*/  LDG.E R17, desc[UR10][R6.64+-0x4] ;  /* 0xfffffc0a06117981 */ /* 0x000f68000c1e1900 */
[----:B------:R-:W5:Y:S01]  /*0340*/  LDG.E R29, desc[UR10][R4.64+0x1c] ;  /* 0x00001c0a041d7981 */ /* 0x000f62000c1e1900 */
[----:B--2---:R-:W-:-:S03]  /*0350*/  FFMA R22, R15, R12, R10 ;  /* 0x0000000c0f167223 */ /* 0x004fc6000000000a */
[----:B------:R-:W2:Y:S04]  /*0360*/  LDG.E R10, desc[UR10][R4.64+-0x8] ;  /* 0xfffff80a040a7981 */ /* 0x000ea8000c1e1900 */
[----:B------:R-:W2:Y:S04]  /*0370*/  LDG.E R15, desc[UR10][R6.64+-0x8] ;  /* 0xfffff80a060f7981 */ /* 0x000ea8000c1e1900 */
[----:B------:R-:W2:Y:S01]  /*0380*/  LDG.E R12, desc[UR10][R4.64+-0x4] ;  /* 0xfffffc0a040c7981 */ /* 0x000ea2000c1e1900 */
[----:B---3--:R-:W-:-:S03]  /*0390*/  FFMA R27, R27, R24, R22 ;  /* 0x000000181b1b7223 */ /* 0x008fc60000000016 */
[----:B------:R-:W3:Y:S01]  /*03a0*/  LDG.E R24, desc[UR10][R6.64+0x1c] ;  /* 0x00001c0a06187981 */ /* 0x000ee2000c1e1900 */
[----:B----4-:R-:W-:-:S03]  /*03b0*/  FFMA R22, R16, R21, R27 ;  /* 0x0000001510167223 */ /* 0x010fc6000000001b */
[----:B------:R-:W4:Y:S04]  /*03c0*/  LDG.E R21, desc[UR10][R4.64] ;  /* 0x0000000a04157981 */ /* 0x000f28000c1e1900 */
[----:B------:R-:W4:Y:S01]  /*03d0*/  LDG.E R16, desc[UR10][R6.64] ;  /* 0x0000000a06107981 */ /* 0x000f22000c1e1900 */
[----:B-----5:R-:W-:-:S03]  /*03e0*/  FFMA R22, R23, R18, R22 ;  /* 0x0000001217167223 */ /* 0x020fc60000000016 */
[----:B------:R-:W5:Y:S04]  /*03f0*/  LDG.E R23, desc[UR10][R4.64+0x4] ;  /* 0x0000040a04177981 */ /* 0x000f68000c1e1900 */
[----:B------:R-:W5:Y:S01]  /*0400*/  LDG.E R18, desc[UR10][R6.64+0x4] ;  /* 0x0000040a06127981 */ /* 0x000f62000c1e1900 */
[----:B------:R-:W-:-:S03]  /*0410*/  FFMA R22, R25, R20, R22 ;  /* 0x0000001419167223 */ /* 0x000fc60000000016 */
[----:B------:R-:W3:Y:S04]  /*0420*/  LDG.E R25, desc[UR10][R4.64+0x8] ;  /* 0x0000080a04197981 */ /* 0x000ee8000c1e1900 */
[----:B------:R-:W3:Y:S01]  /*0430*/  LDG.E R20, desc[UR10][R6.64+0x8] ;  /* 0x0000080a06147981 */ /* 0x000ee2000c1e1900 */
[----:B------:R-:W-:-:S03]  /*0440*/  FFMA R22, R19, R14, R22 ;  /* 0x0000000e13167223 */ /* 0x000fc60000000016 */
[----:B------:R-:W3:Y:S04]  /*0450*/  LDG.E R19, desc[UR10][R4.64+0xc] ;  /* 0x00000c0a04137981 */ /* 0x000ee8000c1e1900 */
[----:B------:R-:W3:Y:S04]  /*0460*/  LDG.E R14, desc[UR10][R6.64+0xc] ;  /* 0x00000c0a060e7981 */ /* 0x000ee8000c1e1900 */
[----:B------:R-:W3:Y:S01]  /*0470*/  LDG.E R27, desc[UR10][R4.64+0x14] ;  /* 0x0000140a041b7981 */ /* 0x000ee2000c1e1900 */
[----:B--2---:R-:W-:-:S03]  /*0480*/  FFMA R22, R15, R10, R22 ;  /* 0x0000000a0f167223 */ /* 0x004fc60000000016 */
[----:B------:R-:W2:Y:S04]  /*0490*/  LDG.E R10, desc[UR10][R4.64+0x10] ;  /* 0x0000100a040a7981 */ /* 0x000ea8000c1e1900 */
[----:B------:R-:W2:Y:S01]  /*04a0*/  LDG.E R15, desc[UR10][R6.64+0x10] ;  /* 0x0000100a060f7981 */ /* 0x000ea2000c1e1900 */
[----:B------:R-:W-:-:S03]  /*04b0*/  FFMA R26, R17, R12, R22 ;  /* 0x0000000c111a7223 */ /* 0x000fc60000000016 */
[----:B------:R-:W2:Y:S04]  /*04c0*/  LDG.E R22, desc[UR10][R6.64+0x14] ;  /* 0x0000140a06167981 */ /* 0x000ea8000c1e1900 */
[----:B------:R0:W2:Y:S04]  /*04d0*/  LDG.E R12, desc[UR10][R4.64+0x18] ;  /* 0x0000180a040c7981 */ /* 0x0000a8000c1e1900 */
[----:B------:R-:W2:Y:S01]  /*04e0*/  LDG.E R17, desc[UR10][R6.64+0x18] ;  /* 0x0000180a06117981 */ /* 0x000ea2000c1e1900 */
[----:B----4-:R-:W-:-:S04]  /*04f0*/  FFMA R21, R16, R21, R26 ;  /* 0x0000001510157223 */ /* 0x010fc8000000001a */
[----:B-----5:R-:W-:Y:S01]  /*0500*/  FFMA R21, R18, R23, R21 ;  /* 0x0000001712157223 */ /* 0x020fe20000000015 */
[----:B------:R-:W-:-:S03]  /*0510*/  UIADD3 UR5, UPT, UPT, UR5, 0x10, URZ ;  /* 0x0000001005057890 */ /* 0x000fc6000fffe0ff */
[----:B---3--:R-:W-:Y:S01]  /*0520*/  FFMA R21, R20, R25, R21 ;  /* 0x0000001914157223 */ /* 0x008fe20000000015 */
[----:B------:R-:W-:-:S03]  /*0530*/  UISETP.NE.AND UP1, UPT, UR5, URZ, UPT ;  /* 0x000000ff0500728c */ /* 0x000fc6000bf25270 */
[----:B------:R-:W-:Y:S01]  /*0540*/  FFMA R14, R14, R19, R21 ;  /* 0x000000130e0e7223 */ /* 0x000fe20000000015 */
[----:B0-----:R-:W-:Y:S02]  /*0550*/  IADD3 R4, P0, PT, R4, 0x40, RZ ;  /* 0x0000004004047810 */ /* 0x001fe40007f1e0ff */
[----:B------:R-:W-:Y:S02]  /*0560*/  IADD3 R11, PT, PT, R11, 0x10, RZ ;  /* 0x000000100b0b7810 */ /* 0x000fe40007ffe0ff */
[----:B------:R-:W-:Y:S01]  /*0570*/  IADD3.X R5, PT, PT, RZ, R5, RZ, P0, !PT ;  /* 0x00000005ff057210 */ /* 0x000fe200007fe4ff */
[----:B--2---:R-:W-:-:S04]  /*0580*/  FFMA R15, R15, R10, R14 ;  /* 0x0000000a0f0f7223 */ /* 0x004fc8000000000e */
[----:B------:R-:W-:-:S04]  /*0590*/  FFMA R22, R22, R27, R15 ;  /* 0x0000001b16167223 */ /* 0x000fc8000000000f */
[----:B------:R-:W-:-:S04]  /*05a0*/  FFMA R17, R17, R12, R22 ;  /* 0x0000000c11117223 */ /* 0x000fc80000000016 */
[----:B------:R-:W-:Y:S01]  /*05b0*/  FFMA R10, R24, R29, R17 ;  /* 0x0000001d180a7223 */ /* 0x000fe20000000011 */
[----:B------:R-:W-:Y:S06]  /*05c0*/  BRA.U UP1, `(.L_x_3) ;  /* 0xfffffffd01247547 */ /* 0x000fec000b83ffff */
.L_x_2:
[----:B------:R-:W-:Y:S05]  /*05d0*/  BRA.U !UP0, `(.L_x_1) ;  /* 0x00000005085c7547 */ /* 0x000fea000b800000 */
[----:B------:R-:W-:Y:S02]  /*05e0*/  UISETP.GE.U32.AND UP0, UPT, UR7, 0x8, UPT ;  /* 0x000000080700788c */ /* 0x000fe4000bf06070 */
[----:B------:R-:W-:-:S04]  /*05f0*/  ULOP3.LUT UR8, UR6, 0x7, URZ, 0xc0, !UPT ;  /* 0x0000000706087892 */ /* 0x000fc8000f8ec0ff */
[----:B------:R-:W-:-:S03]  /*0600*/  UISETP.NE.AND UP1, UPT, UR8, URZ, UPT ;  /* 0x000000ff0800728c */ /* 0x000fc6000bf25270 */
[----:B------:R-:W-:Y:S08]  /*0610*/  BRA.U !UP0, `(.L_x_4) ;  /* 0x00000001088c7547 */ /* 0x000ff0000b800000 */
[----:B------:R-:W1:Y:S01]  /*0620*/  LDC.64 R4, c[0x0][0x388] ;  /* 0x0000e200ff047b82 */ /* 0x000e620000000a00 */
[----:B------:R-:W2:Y:S01]  /*0630*/  LDCU.64 UR12, c[0x0][0x388] ;  /* 0x00007100ff0c77ac */ /* 0x000ea20008000a00 */
[C---:B------:R-:W-:Y:S02]  /*0640*/  IADD3 R7, PT, PT, R13.reuse, UR4, RZ ;  /* 0x000000040d077c10 */ /* 0x040fe4000fffe0ff */
[----:B------:R-:W-:Y:S02]  /*0650*/  IADD3 R11, P0, PT, R13, UR4, RZ ;  /* 0x000000040d0b7c10 */ /* 0x000fe4000ff1e0ff */
[----:B------:R-:W-:Y:S02]  /*0660*/  IADD3 R3, PT, PT, R8, UR4, RZ ;  /* 0x0000000408037c10 */ /* 0x000fe4000fffe0ff */
[----:B------:R-:W-:Y:S02]  /*0670*/  IADD3.X R12, PT, PT, RZ, RZ, RZ, P0, !PT ;  /* 0x000000ffff0c7210 */ /* 0x000fe400007fe4ff */
[----:B--2---:R-:W-:Y:S01]  /*0680*/  LEA R2, P0, R11, UR12, 0x2 ;  /* 0x0000000c0b027c11 */ /* 0x004fe2000f8010ff */
[----:B-1----:R-:W-:-:S04]  /*0690*/  IMAD.WIDE.U32 R6, R7, 0x4, R4 ;  /* 0x0000000407067825 */ /* 0x002fc800078e0004 */
[----:B------:R-:W-:Y:S01]  /*06a0*/  IMAD.WIDE R4, R3, 0x4, R4 ;  /* 0x0000000403047825 */ /* 0x000fe200078e0204 */
[----:B------:R-:W-:Y:S01]  /*06b0*/  LEA.HI.X R3, R11, UR13, R12, 0x2, P0 ;  /* 0x0000000d0b037c11 */ /* 0x000fe200080f140c */
        /* <DEDUP_REMOVED lines=16> */
[----:B------:R-:W-:Y:S01]  /*07c0*/  UIADD3 UR4, UPT, UPT, UR4, 0x8, URZ ;  /* 0x0000000804047890 */ /* 0x000fe2000fffe0ff */
[----:B--2---:R-:W-:-:S04]  /*07d0*/  FFMA R14, R17, R14, R10 ;  /* 0x0000000e110e7223 */ /* 0x004fc8000000000a */
[----:B---3--:R-:W-:-:S04]  /*07e0*/  FFMA R14, R19, R16, R14 ;  /* 0x00000010130e7223 */ /* 0x008fc8000000000e */
[----:B----4-:R-:W-:-:S04]  /*07f0*/  FFMA R14, R21, R18, R14 ;  /* 0x00000012150e7223 */ /* 0x010fc8000000000e */
[----:B-----5:R-:W-:-:S04]  /*0800*/  FFMA R14, R23, R20, R14 ;  /* 0x00000014170e7223 */ /* 0x020fc8000000000e */
[----:B------:R-:W-:-:S04]  /*0810*/  FFMA R25, R25, R22, R14 ;  /* 0x0000001619197223 */ /* 0x000fc8000000000e */
[----:B------:R-:W-:-:S04]  /*0820*/  FFMA R15, R12, R15, R25 ;  /* 0x0000000f0c0f7223 */ /* 0x000fc80000000019 */
[----:B------:R-:W-:-:S04]  /*0830*/  FFMA R6, R6, R7, R15 ;  /* 0x0000000706067223 */ /* 0x000fc8000000000f */
[----:B------:R-:W-:-:S07]  /*0840*/  FFMA R10, R27, R11, R6 ;  /* 0x0000000b1b0a7223 */ /* 0x000fce0000000006 */
.L_x_4:
        /* <DEDUP_REMOVED lines=22> */
[----:B------:R-:W5:Y:S01]  /*09b0*/  LDG.E R18, desc[UR10][R4.64+0xc] ;  /* 0x00000c0a04127981 */ /* 0x000f62000c1e1900 */
[----:B------:R-:W-:Y:S01]  /*09c0*/  UIADD3 UR4, UPT, UPT, UR4, 0x4, URZ ;  /* 0x0000000404047890 */ /* 0x000fe2000fffe0ff */
[----:B--2---:R-:W-:-:S04]  /*09d0*/  FFMA R11, R11, R6, R10 ;  /* 0x000000060b0b7223 */ /* 0x004fc8000000000a */
[----:B---3--:R-:W-:-:S04]  /*09e0*/  FFMA R11, R12, R14, R11 ;  /* 0x0000000e0c0b7223 */ /* 0x008fc8000000000b */
[----:B----4-:R-:W-:-:S04]  /*09f0*/  FFMA R11, R16, R15, R11 ;  /* 0x0000000f100b7223 */ /* 0x010fc8000000000b */
[----:B-----5:R-:W-:-:S07]  /*0a00*/  FFMA R10, R18, R17, R11 ;  /* 0x00000011120a7223 */ /* 0x020fce000000000b */
.L_x_5:
[----:B------:R-:W-:Y:S05]  /*0a10*/  BRA.U !UP1, `(.L_x_1) ;  /* 0x00000001094c7547 */ /* 0x000fea000b800000 */
[----:B------:R-:W1:Y:S01]  /*0a20*/  LDC.64 R2, c[0x0][0x388] ;  /* 0x0000e200ff027b82 */ /* 0x000e620000000a00 */
[----:B------:R-:W-:Y:S01]  /*0a30*/  IADD3 R5, PT, PT, R13, UR4, RZ ;  /* 0x000000040d057c10 */ /* 0x000fe2000fffe0ff */
[----:B------:R-:W-:Y:S01]  /*0a40*/  UIADD3 UR5, UPT, UPT, -UR5, URZ, URZ ;  /* 0x000000ff05057290 */ /* 0x000fe2000fffe1ff */
[----:B------:R-:W-:-:S03]  /*0a50*/  IADD3 R11, PT, PT, R8, UR4, RZ ;  /* 0x00000004080b7c10 */ /* 0x000fc6000fffe0ff */
[----:B-1----:R-:W-:-:S03]  /*0a60*/  IMAD.WIDE.U32 R4, R5, 0x4, R2 ;  /* 0x0000000405047825 */ /* 0x002fc600078e0002 */
[----:B------:R-:W-:Y:S02]  /*0a70*/  MOV R12, R4 ;  /* 0x00000004000c7202 */ /* 0x000fe40000000f00 */
[----:B------:R-:W-:-:S07]  /*0a80*/  MOV R13, R5 ;  /* 0x00000005000d7202 */ /* 0x000fce0000000f00 */
.L_x_6:
[----:B------:R-:W-:Y:S01]  /*0a90*/  IMAD.WIDE R4, R11, 0x4, R2 ;  /* 0x000000040b047825 */ /* 0x000fe200078e0202 */
[----:B------:R-:W-:Y:S02]  /*0aa0*/  MOV R6, R12 ;  /* 0x0000000c00067202 */ /* 0x000fe40000000f00 */
[----:B------:R-:W-:-:S03]  /*0ab0*/  MOV R7, R13 ;  /* 0x0000000d00077202 */ /* 0x000fc60000000f00 */
[----:B0-----:R-:W2:Y:S04]  /*0ac0*/  LDG.E R5, desc[UR10][R4.64] ;  /* 0x0000000a04057981 */ /* 0x001ea8000c1e1900 */
[----:B------:R-:W2:Y:S01]  /*0ad0*/  LDG.E R6, desc[UR10][R6.64] ;  /* 0x0000000a06067981 */ /* 0x000ea2000c1e1900 */
[----:B------:R-:W-:Y:S01]  /*0ae0*/  UIADD3 UR5, UPT, UPT, UR5, 0x1, URZ ;  /* 0x0000000105057890 */ /* 0x000fe2000fffe0ff */
[----:B------:R-:W-:Y:S02]  /*0af0*/  IADD3 R12, P0, PT, R12, 0x4, RZ ;  /* 0x000000040c0c7810 */ /* 0x000fe40007f1e0ff */
[----:B------:R-:W-:Y:S01]  /*0b00*/  IADD3 R11, PT, PT, R11, 0x1, RZ ;  /* 0x000000010b0b7810 */ /* 0x000fe20007ffe0ff */
[----:B------:R-:W-:Y:S01]  /*0b10*/  UISETP.NE.AND UP0, UPT, UR5, URZ, UPT ;  /* 0x000000ff0500728c */ /* 0x000fe2000bf05270 */
[----:B------:R-:W-:Y:S01]  /*0b20*/  IADD3.X R13, PT, PT, RZ, R13, RZ, P0, !PT ;  /* 0x0000000dff0d7210 */ /* 0x000fe200007fe4ff */
[----:B--2---:R-:W-:-:S07]  /*0b30*/  FFMA R10, R5, R6, R10 ;  /* 0x00000006050a7223 */ /* 0x004fce000000000a */
[----:B------:R-:W-:Y:S05]  /*0b40*/  BRA.U UP0, `(.L_x_6) ;  /* 0xfffffffd00d07547 */ /* 0x000fea000b83ffff */
.L_x_1:
[----:B------:R-:W1:Y:S01]  /*0b50*/  LDC.64 R2, c[0x0][0x380] ;  /* 0x0000e000ff027b82 */ /* 0x000e620000000a00 */
[----:B------:R-:W-:-:S04]  /*0b60*/  IMAD R9, R9, UR9, R0 ;  /* 0x0000000909097c24 */ /* 0x000fc8000f8e0200 */
[----:B-1----:R-:W-:-:S05]  /*0b70*/  IMAD.WIDE.U32 R2, R9, 0x4, R2 ;  /* 0x0000000409027825 */ /* 0x002fca00078e0002 */
[----:B0-----:R-:W-:Y:S01]  /*0b80*/  STG.E desc[UR10][R2.64], R10 ;  /* 0x0000000a02007986 */ /* 0x001fe2000c10190a */
[----:B------:R-:W-:Y:S05]  /*0b90*/  EXIT ;  /* 0x000000000000794d */ /* 0x000fea0003800000 */
.L_x_0:
[----:B------:R-:W1:Y:S01]  /*0ba0*/  LDC.64 R2, c[0x0][0x380] ;  /* 0x0000e000ff027b82 */ /* 0x000e620000000a00 */
[----:B------:R-:W-:-:S04]  /*0bb0*/  IMAD R9, R9, UR9, R0 ;  /* 0x0000000909097c24 */ /* 0x000fc8000f8e0200 */
[----:B-1----:R-:W-:-:S05]  /*0bc0*/  IMAD.WIDE R2, R9, 0x4, R2 ;  /* 0x0000000409027825 */ /* 0x002fca00078e0202 */
[----:B0-----:R-:W-:Y:S01]  /*0bd0*/  STG.E desc[UR10][R2.64], RZ ;  /* 0x000000ff02007986 */ /* 0x001fe2000c10190a */
[----:B------:R-:W-:Y:S05]  /*0be0*/  EXIT ;  /* 0x000000000000794d */ /* 0x000fea0003800000 */
.L_x_7:
[----:B------:R-:W-:-:S00]  /*0bf0*/  BRA `(.L_x_7) ;  /* 0xfffffffc00fc7947 */ /* 0x000fc0000383ffff */
[----:B------:R-:W-:-:S00]  /*0c00*/  NOP ;  /* 0x0000000000007918 */ /* 0x000fc00000000000 */
[----:B------:R-:W-:-:S00]  /*0c10*/  NOP ;  /* 0x0000000000007918 */ /* 0x000fc00000000000 */
[----:B------:R-:W-:-:S00]  /*0c20*/  NOP ;  /* 0x0000000000007918 */ /* 0x000fc00000000000 */
[----:B------:R-:W-:-:S00]  /*0c30*/  NOP ;  /* 0x0000000000007918 */ /* 0x000fc00000000000 */
[----:B------:R-:W-:-:S00]  /*0c40*/  NOP ;  /* 0x0000000000007918 */ /* 0x000fc00000000000 */
[----:B------:R-:W-:-:S00]  /*0c50*/  NOP ;  /* 0x0000000000007918 */ /* 0x000fc00000000000 */
[----:B------:R-:W-:-:S00]  /*0c60*/  NOP ;  /* 0x0000000000007918 */ /* 0x000fc00000000000 */
[----:B------:R-:W-:-:S00]  /*0c70*/  NOP ;  /* 0x0000000000007918 */ /* 0x000fc00000000000 */
.L_x_8:


//--------------------- .nv.shared.reserved.0     --------------------------
	.section	.nv.shared.reserved.0,"aw",@nobits
	.weak		__nv_reservedSMEM_offset_0_alias
	.size		__nv_reservedSMEM_offset_0_alias, 0, 64
	.other		__nv_reservedSMEM_offset_0_alias,@"STO_CUDA_RESERVED_SHARED STV_DEFAULT"
__nv_reservedSMEM_offset_0_alias:
	.zero		0
	.zero		64


//--------------------- .nv.constant0._Z8mykernelPfPKfii --------------------------
	.section	.nv.constant0._Z8mykernelPfPKfii,"a",@progbits
	.sectionflags	@""
	.align	4
.nv.constant0._Z8mykernelPfPKfii:
	.zero		920


//--------------------- SYMBOLS --------------------------

	.type		.nv.reservedSmem.offset0,@object
	.size		.nv.reservedSmem.offset0,0x4
